//
// Generated by NVIDIA NVVM Compiler
//
// Compiler Build ID: CL-36424714
// Cuda compilation tools, release 13.0, V13.0.88
// Based on NVVM 20.0.0
//

.version 9.0
.target sm_100
.address_size 64

	// .globl	_Z13findMinValuesPi

.visible .entry _Z13findMinValuesPi(
	.param .u64 .ptr .align 1 _Z13findMinValuesPi_param_0
)
{


	ret;

}


// ===== COMPILED SASS (sm_100) =====

	.target	sm_100

	.elftype	@"ET_EXEC"


//--------------------- .note.nv.tkinfo           --------------------------
	.section	.note.nv.tkinfo,"",@"SHT_NOTE"
	.sectionflags	@"SHF_NOTE_NV_TKINFO"
	.tkinfo
        /*0018*/ 	.word	0x00000002
        /*0030*/ 	.string	""
        /*0030*/ 	.string	"ptxas"
        /*0030*/ 	.string	"Cuda compilation tools, release 13.0, V13.0.88"
        /*0030*/ 	.string	"Build cuda_13.0.r13.0/compiler.36424714_0"
        /*0030*/ 	.string	"-arch sm_100 -m 64 "



//--------------------- .note.nv.cuinfo           --------------------------
	.section	.note.nv.cuinfo,"",@"SHT_NOTE"
	.sectionflags	@"SHF_NOTE_NV_CUINFO"
        /*0018*/ 	.short	0x0002
        /*001a*/ 	.short	0x0064
        /*001c*/ 	.short	0x0082
	.zero		2


//--------------------- .nv.info                  --------------------------
	.section	.nv.info,"",@"SHT_CUDA_INFO"
	.align	4


	//----- nvinfo : EIATTR_REGCOUNT
	.align		4
        /*0000*/ 	.byte	0x04, 0x2f
        /*0002*/ 	.short	(.L_1 - .L_0)
	.align		4
.L_0:
        /*0004*/ 	.word	index@(_Z13findMinValuesPi)
        /*0008*/ 	.word	0x00000004


	//----- nvinfo : EIATTR_FRAME_SIZE
	.align		4
.L_1:
        /*000c*/ 	.byte	0x04, 0x11
        /*000e*/ 	.short	(.L_3 - .L_2)
	.align		4
.L_2:
        /*0010*/ 	.word	index@(_Z13findMinValuesPi)
        /*0014*/ 	.word	0x00000000


	//----- nvinfo : EIATTR_MIN_STACK_SIZE
	.align		4
.L_3:
        /*0018*/ 	.byte	0x04, 0x12
        /*001a*/ 	.short	(.L_5 - .L_4)
	.align		4
.L_4:
        /*001c*/ 	.word	index@(_Z13findMinValuesPi)
        /*0020*/ 	.word	0x00000000
.L_5:


//--------------------- .nv.compat                --------------------------
	.section	.nv.compat,"",@"SHT_CUDA_COMPAT_INFO"
	.align	4
        /*0000*/ 	.byte	0x02, 0x09, 0x00, 0x00, 0x02, 0x02, 0x01, 0x00, 0x02, 0x05, 0x05, 0x00, 0x03, 0x07, 0x01, 0x01
        /*0010*/ 	.byte	0x02, 0x03, 0x00, 0x00, 0x02, 0x06, 0x01, 0x00, 0x04, 0x0b, 0x08, 0x00, 0x09, 0x00, 0x00, 0x00
        /*0020*/ 	.byte	0x00, 0x00, 0x00, 0x00


//--------------------- .nv.info._Z13findMinValuesPi --------------------------
	.section	.nv.info._Z13findMinValuesPi,"",@"SHT_CUDA_INFO"
	.sectionflags	@""
	.align	4


	//----- nvinfo : EIATTR_CUDA_API_VERSION
	.align		4
        /*0000*/ 	.byte	0x04, 0x37
        /*0002*/ 	.short	(.L_7 - .L_6)
.L_6:
        /*0004*/ 	.word	0x00000082


	//----- nvinfo : EIATTR_KPARAM_INFO
	.align		4
.L_7:
        /*0008*/ 	.byte	0x04, 0x17
        /*000a*/ 	.short	(.L_9 - .L_8)
.L_8:
        /*000c*/ 	.word	0x00000000
        /*0010*/ 	.short	0x0000
        /*0012*/ 	.short	0x0000
        /*0014*/ 	.byte	0x00, 0xf5, 0x21, 0x00


	//----- nvinfo : EIATTR_SPARSE_MMA_MASK
	.align		4
.L_9:
        /*0018*/ 	.byte	0x03, 0x50
        /*001a*/ 	.short	0x0000


	//----- nvinfo : EIATTR_MAXREG_COUNT
	.align		4
        /*001c*/ 	.byte	0x03, 0x1b
        /*001e*/ 	.short	0x00ff


	//----- nvinfo : EIATTR_MERCURY_ISA_VERSION
	.align		4
        /*0020*/ 	.byte	0x03, 0x5f
        /*0022*/ 	.short	0x0101


	//----- nvinfo : EIATTR_VRC_CTA_INIT_COUNT
	.align		4
        /*0024*/ 	.byte	0x02, 0x4a
	.zero		1
	.zero		1


	//----- nvinfo : EIATTR_EXIT_INSTR_OFFSETS
	.align		4
        /*0028*/ 	.byte	0x04, 0x1c
        /*002a*/ 	.short	(.L_11 - .L_10)


	//   ....[0]....
.L_10:
        /*002c*/ 	.word	0x00000010


	//----- nvinfo : EIATTR_CBANK_PARAM_SIZE
	.align		4
.L_11:
        /*0030*/ 	.byte	0x03, 0x19
        /*0032*/ 	.short	0x0008


	//----- nvinfo : EIATTR_PARAM_CBANK
	.align		4
        /*0034*/ 	.byte	0x04, 0x0a
        /*0036*/ 	.short	(.L_13 - .L_12)
	.align		4
.L_12:
        /*0038*/ 	.word	index@(.nv.constant0._Z13findMinValuesPi)
        /*003c*/ 	.short	0x0380
        /*003e*/ 	.short	0x0008


	//----- nvinfo : EIATTR_SW_WAR
	.align		4
.L_13:
        /*0040*/ 	.byte	0x04, 0x36
        /*0042*/ 	.short	(.L_15 - .L_14)
.L_14:
        /*0044*/ 	.word	0x00000008
.L_15:


//--------------------- .nv.callgraph             --------------------------
	.section	.nv.callgraph,"",@"SHT_CUDA_CALLGRAPH"
	.align	4
	.sectionentsize	8
	.align		4
        /*0000*/ 	.word	0x00000000
	.align		4
        /*0004*/ 	.word	0xffffffff
	.align		4
        /*0008*/ 	.word	0x00000000
	.align		4
        /*000c*/ 	.word	0xfffffffe
	.align		4
        /*0010*/ 	.word	0x00000000
	.align		4
        /*0014*/ 	.word	0xfffffffd
	.align		4
        /*0018*/ 	.word	0x00000000
	.align		4
        /*001c*/ 	.word	0xfffffffc


//--------------------- .text._Z13findMinValuesPi --------------------------
	.section	.text._Z13findMinValuesPi,"ax",@progbits
	.align	128
        .global         _Z13findMinValuesPi
        .type           _Z13findMinValuesPi,@function
        .size           _Z13findMinValuesPi,(.L_x_1 - _Z13findMinValuesPi)
        .other          _Z13findMinValuesPi,@"STO_CUDA_ENTRY STV_DEFAULT"
_Z13findMinValuesPi:
.text._Z13findMinValuesPi:
[----:B------:R-:W-:Y:S01]  /*0000*/  LDC R1, c[0x0][0x37c] ;  /* 0x0000df00ff017b82 */ /* 0x000fe20000000800 */
[----:B------:R-:W-:Y:S05]  /*0010*/  EXIT ;  /* 0x000000000000794d */ /* 0x000fea0003800000 */
.L_x_0:
[----:B------:R-:W-:-:S00]  /*0020*/  BRA `(.L_x_0) ;  /* 0xfffffffc00fc7947 */ /* 0x000fc0000383ffff */
[----:B------:R-:W-:-:S00]  /*0030*/  NOP ;  /* 0x0000000000007918 */ /* 0x000fc00000000000 */
        /* <DEDUP_REMOVED lines=12> */
.L_x_1:


//--------------------- .nv.shared.reserved.0     --------------------------
	.section	.nv.shared.reserved.0,"aw",@nobits
	.weak		__nv_reservedSMEM_offset_0_alias
	.size		__nv_reservedSMEM_offset_0_alias, 0, 64
	.other		__nv_reservedSMEM_offset_0_alias,@"STO_CUDA_RESERVED_SHARED STV_DEFAULT"
__nv_reservedSMEM_offset_0_alias:
	.zero		0
	.zero		64


//--------------------- .nv.constant0._Z13findMinValuesPi --------------------------
	.section	.nv.constant0._Z13findMinValuesPi,"a",@progbits
	.sectionflags	@""
	.align	4
.nv.constant0._Z13findMinValuesPi:
	.zero		904


//--------------------- SYMBOLS --------------------------

	.type		.nv.reservedSmem.offset0,@object
	.size		.nv.reservedSmem.offset0,0x4
